//
// Generated by NVIDIA NVVM Compiler
//
// Compiler Build ID: CL-36424714
// Cuda compilation tools, release 13.0, V13.0.88
// Based on NVVM 20.0.0
//

.version 9.0
.target sm_100
.address_size 64

	// .globl	_Z19sum_Matrices_NormalPiS_S_

.visible .entry _Z19sum_Matrices_NormalPiS_S_(
	.param .u64 .ptr .align 1 _Z19sum_Matrices_NormalPiS_S__param_0,
	.param .u64 .ptr .align 1 _Z19sum_Matrices_NormalPiS_S__param_1,
	.param .u64 .ptr .align 1 _Z19sum_Matrices_NormalPiS_S__param_2
)
{
	.reg .pred 	%p<4>;
	.reg .b32 	%r<14>;
	.reg .b64 	%rd<11>;

	ld.param.u64 	%rd1, [_Z19sum_Matrices_NormalPiS_S__param_0];
	ld.param.u64 	%rd2, [_Z19sum_Matrices_NormalPiS_S__param_1];
	ld.param.u64 	%rd3, [_Z19sum_Matrices_NormalPiS_S__param_2];
	mov.u32 	%r2, %ctaid.x;
	mov.u32 	%r3, %ntid.x;
	mov.u32 	%r4, %tid.x;
	mad.lo.s32 	%r5, %r2, %r3, %r4;
	mov.u32 	%r6, %ctaid.y;
	mov.u32 	%r7, %ntid.y;
	mov.u32 	%r8, %tid.y;
	mad.lo.s32 	%r9, %r6, %r7, %r8;
	mad.lo.s32 	%r1, %r9, 5, %r5;
	setp.gt.s32 	%p1, %r5, 4;
	setp.gt.u32 	%p2, %r9, 4;
	or.pred  	%p3, %p1, %p2;
	@%p3 bra 	$L__BB0_2;
	cvta.to.global.u64 	%rd4, %rd1;
	cvta.to.global.u64 	%rd5, %rd2;
	cvta.to.global.u64 	%rd6, %rd3;
	mul.wide.s32 	%rd7, %r1, 4;
	add.s64 	%rd8, %rd4, %rd7;
	ld.global.u32 	%r11, [%rd8];
	add.s64 	%rd9, %rd5, %rd7;
	ld.global.u32 	%r12, [%rd9];
	add.s32 	%r13, %r12, %r11;
	add.s64 	%rd10, %rd6, %rd7;
	st.global.u32 	[%rd10], %r13;
$L__BB0_2:
	ret;

}
	// .globl	_Z17sum_Matrices_filaPiS_S_
.visible .entry _Z17sum_Matrices_filaPiS_S_(
	.param .u64 .ptr .align 1 _Z17sum_Matrices_filaPiS_S__param_0,
	.param .u64 .ptr .align 1 _Z17sum_Matrices_filaPiS_S__param_1,
	.param .u64 .ptr .align 1 _Z17sum_Matrices_filaPiS_S__param_2
)
{
	.reg .pred 	%p<6>;
	.reg .b32 	%r<46>;
	.reg .b64 	%rd<15>;

	ld.param.u64 	%rd4, [_Z17sum_Matrices_filaPiS_S__param_0];
	ld.param.u64 	%rd5, [_Z17sum_Matrices_filaPiS_S__param_1];
	ld.param.u64 	%rd6, [_Z17sum_Matrices_filaPiS_S__param_2];
	cvta.to.global.u64 	%rd1, %rd6;
	cvta.to.global.u64 	%rd2, %rd5;
	cvta.to.global.u64 	%rd3, %rd4;
	mov.u32 	%r17, %ctaid.x;
	mov.u32 	%r18, %ntid.x;
	mov.u32 	%r19, %tid.x;
	mad.lo.s32 	%r1, %r17, %r18, %r19;
	setp.gt.s32 	%p1, %r1, 4;
	@%p1 bra 	$L__BB1_7;
	mov.u32 	%r20, %tid.y;
	mov.u32 	%r21, %ntid.y;
	mov.u32 	%r22, %ctaid.y;
	mad.lo.s32 	%r23, %r22, %r21, %r20;
	mul.lo.s32 	%r2, %r23, 5;
	sub.s32 	%r24, 1, %r1;
	and.b32  	%r3, %r24, 3;
	setp.eq.s32 	%p2, %r3, 0;
	mov.u32 	%r45, %r1;
	@%p2 bra 	$L__BB1_4;
	add.s32 	%r42, %r1, %r2;
	neg.s32 	%r41, %r3;
	add.s32 	%r45, %r1, %r3;
$L__BB1_3:
	.pragma "nounroll";
	mul.wide.s32 	%rd7, %r42, 4;
	add.s64 	%rd8, %rd1, %rd7;
	add.s64 	%rd9, %rd2, %rd7;
	add.s64 	%rd10, %rd3, %rd7;
	ld.global.u32 	%r25, [%rd10];
	ld.global.u32 	%r26, [%rd9];
	add.s32 	%r27, %r26, %r25;
	st.global.u32 	[%rd8], %r27;
	add.s32 	%r42, %r42, 1;
	add.s32 	%r41, %r41, 1;
	setp.ne.s32 	%p3, %r41, 0;
	@%p3 bra 	$L__BB1_3;
$L__BB1_4:
	add.s32 	%r28, %r1, -2;
	setp.lt.u32 	%p4, %r28, 3;
	@%p4 bra 	$L__BB1_7;
	add.s32 	%r44, %r45, %r2;
$L__BB1_6:
	mul.wide.s32 	%rd11, %r44, 4;
	add.s64 	%rd12, %rd3, %rd11;
	ld.global.u32 	%r29, [%rd12];
	add.s64 	%rd13, %rd2, %rd11;
	ld.global.u32 	%r30, [%rd13];
	add.s32 	%r31, %r30, %r29;
	add.s64 	%rd14, %rd1, %rd11;
	st.global.u32 	[%rd14], %r31;
	ld.global.u32 	%r32, [%rd12+4];
	ld.global.u32 	%r33, [%rd13+4];
	add.s32 	%r34, %r33, %r32;
	st.global.u32 	[%rd14+4], %r34;
	ld.global.u32 	%r35, [%rd12+8];
	ld.global.u32 	%r36, [%rd13+8];
	add.s32 	%r37, %r36, %r35;
	st.global.u32 	[%rd14+8], %r37;
	ld.global.u32 	%r38, [%rd12+12];
	ld.global.u32 	%r39, [%rd13+12];
	add.s32 	%r40, %r39, %r38;
	st.global.u32 	[%rd14+12], %r40;
	add.s32 	%r45, %r45, 4;
	add.s32 	%r44, %r44, 4;
	setp.ne.s32 	%p5, %r45, 5;
	@%p5 bra 	$L__BB1_6;
$L__BB1_7:
	ret;

}
	// .globl	_Z20sum_Matrices_columnaPiS_S_
.visible .entry _Z20sum_Matrices_columnaPiS_S_(
	.param .u64 .ptr .align 1 _Z20sum_Matrices_columnaPiS_S__param_0,
	.param .u64 .ptr .align 1 _Z20sum_Matrices_columnaPiS_S__param_1,
	.param .u64 .ptr .align 1 _Z20sum_Matrices_columnaPiS_S__param_2
)
{
	.reg .pred 	%p<3>;
	.reg .b32 	%r<19>;
	.reg .b64 	%rd<11>;

	ld.param.u64 	%rd4, [_Z20sum_Matrices_columnaPiS_S__param_0];
	ld.param.u64 	%rd5, [_Z20sum_Matrices_columnaPiS_S__param_1];
	ld.param.u64 	%rd6, [_Z20sum_Matrices_columnaPiS_S__param_2];
	mov.u32 	%r7, %ctaid.y;
	mov.u32 	%r8, %ntid.y;
	mov.u32 	%r9, %tid.y;
	mad.lo.s32 	%r18, %r7, %r8, %r9;
	setp.gt.u32 	%p1, %r18, 4;
	@%p1 bra 	$L__BB2_3;
	mov.u32 	%r10, %tid.x;
	mov.u32 	%r11, %ntid.x;
	mov.u32 	%r12, %ctaid.x;
	mad.lo.s32 	%r13, %r12, %r11, %r10;
	mad.lo.s32 	%r17, %r18, 5, %r13;
	cvta.to.global.u64 	%rd1, %rd4;
	cvta.to.global.u64 	%rd2, %rd5;
	cvta.to.global.u64 	%rd3, %rd6;
$L__BB2_2:
	mul.wide.s32 	%rd7, %r17, 4;
	add.s64 	%rd8, %rd3, %rd7;
	add.s64 	%rd9, %rd2, %rd7;
	add.s64 	%rd10, %rd1, %rd7;
	ld.global.u32 	%r14, [%rd10];
	ld.global.u32 	%r15, [%rd9];
	add.s32 	%r16, %r15, %r14;
	st.global.u32 	[%rd8], %r16;
	add.s32 	%r18, %r18, 1;
	add.s32 	%r17, %r17, 5;
	setp.ne.s32 	%p2, %r18, 5;
	@%p2 bra 	$L__BB2_2;
$L__BB2_3:
	ret;

}


// ===== COMPILED SASS (sm_100) =====

	.target	sm_100

	.elftype	@"ET_EXEC"


//--------------------- .note.nv.tkinfo           --------------------------
	.section	.note.nv.tkinfo,"",@"SHT_NOTE"
	.sectionflags	@"SHF_NOTE_NV_TKINFO"
	.tkinfo
        /*0018*/ 	.word	0x00000002
        /*0030*/ 	.string	""
        /*0030*/ 	.string	"ptxas"
        /*0030*/ 	.string	"Cuda compilation tools, release 13.0, V13.0.88"
        /*0030*/ 	.string	"Build cuda_13.0.r13.0/compiler.36424714_0"
        /*0030*/ 	.string	"-arch sm_100 -m 64 "



//--------------------- .note.nv.cuinfo           --------------------------
	.section	.note.nv.cuinfo,"",@"SHT_NOTE"
	.sectionflags	@"SHF_NOTE_NV_CUINFO"
        /*0018*/ 	.short	0x0002
        /*001a*/ 	.short	0x0064
        /*001c*/ 	.short	0x0082
	.zero		2


//--------------------- .nv.info                  --------------------------
	.section	.nv.info,"",@"SHT_CUDA_INFO"
	.align	4


	//----- nvinfo : EIATTR_REGCOUNT
	.align		4
        /*0000*/ 	.byte	0x04, 0x2f
        /*0002*/ 	.short	(.L_1 - .L_0)
	.align		4
.L_0:
        /*0004*/ 	.word	index@(_Z19sum_Matrices_NormalPiS_S_)
        /*0008*/ 	.word	0x0000000c


	//----- nvinfo : EIATTR_FRAME_SIZE
	.align		4
.L_1:
        /*000c*/ 	.byte	0x04, 0x11
        /*000e*/ 	.short	(.L_3 - .L_2)
	.align		4
.L_2:
        /*0010*/ 	.word	index@(_Z19sum_Matrices_NormalPiS_S_)
        /*0014*/ 	.word	0x00000000


	//----- nvinfo : EIATTR_REGCOUNT
	.align		4
.L_3:
        /*0018*/ 	.byte	0x04, 0x2f
        /*001a*/ 	.short	(.L_5 - .L_4)
	.align		4
.L_4:
        /*001c*/ 	.word	index@(_Z17sum_Matrices_filaPiS_S_)
        /*0020*/ 	.word	0x00000016


	//----- nvinfo : EIATTR_FRAME_SIZE
	.align		4
.L_5:
        /*0024*/ 	.byte	0x04, 0x11
        /*0026*/ 	.short	(.L_7 - .L_6)
	.align		4
.L_6:
        /*0028*/ 	.word	index@(_Z17sum_Matrices_filaPiS_S_)
        /*002c*/ 	.word	0x00000000


	//----- nvinfo : EIATTR_REGCOUNT
	.align		4
.L_7:
        /*0030*/ 	.byte	0x04, 0x2f
        /*0032*/ 	.short	(.L_9 - .L_8)
	.align		4
.L_8:
        /*0034*/ 	.word	index@(_Z20sum_Matrices_columnaPiS_S_)
        /*0038*/ 	.word	0x00000014


	//----- nvinfo : EIATTR_FRAME_SIZE
	.align		4
.L_9:
        /*003c*/ 	.byte	0x04, 0x11
        /*003e*/ 	.short	(.L_11 - .L_10)
	.align		4
.L_10:
        /*0040*/ 	.word	index@(_Z20sum_Matrices_columnaPiS_S_)
        /*0044*/ 	.word	0x00000000


	//----- nvinfo : EIATTR_MIN_STACK_SIZE
	.align		4
.L_11:
        /*0048*/ 	.byte	0x04, 0x12
        /*004a*/ 	.short	(.L_13 - .L_12)
	.align		4
.L_12:
        /*004c*/ 	.word	index@(_Z20sum_Matrices_columnaPiS_S_)
        /*0050*/ 	.word	0x00000000


	//----- nvinfo : EIATTR_MIN_STACK_SIZE
	.align		4
.L_13:
        /*0054*/ 	.byte	0x04, 0x12
        /*0056*/ 	.short	(.L_15 - .L_14)
	.align		4
.L_14:
        /*0058*/ 	.word	index@(_Z17sum_Matrices_filaPiS_S_)
        /*005c*/ 	.word	0x00000000


	//----- nvinfo : EIATTR_MIN_STACK_SIZE
	.align		4
.L_15:
        /*0060*/ 	.byte	0x04, 0x12
        /*0062*/ 	.short	(.L_17 - .L_16)
	.align		4
.L_16:
        /*0064*/ 	.word	index@(_Z19sum_Matrices_NormalPiS_S_)
        /*0068*/ 	.word	0x00000000
.L_17:


//--------------------- .nv.compat                --------------------------
	.section	.nv.compat,"",@"SHT_CUDA_COMPAT_INFO"
	.align	4
        /*0000*/ 	.byte	0x02, 0x09, 0x00, 0x00, 0x02, 0x02, 0x01, 0x00, 0x02, 0x05, 0x05, 0x00, 0x03, 0x07, 0x01, 0x01
        /*0010*/ 	.byte	0x02, 0x03, 0x00, 0x00, 0x02, 0x06, 0x01, 0x00, 0x04, 0x0b, 0x08, 0x00, 0x09, 0x00, 0x00, 0x00
        /*0020*/ 	.byte	0x00, 0x00, 0x00, 0x00


//--------------------- .nv.info._Z20sum_Matrices_columnaPiS_S_ --------------------------
	.section	.nv.info._Z20sum_Matrices_columnaPiS_S_,"",@"SHT_CUDA_INFO"
	.sectionflags	@""
	.align	4


	//----- nvinfo : EIATTR_CUDA_API_VERSION
	.align		4
        /*0000*/ 	.byte	0x04, 0x37
        /*0002*/ 	.short	(.L_19 - .L_18)
.L_18:
        /*0004*/ 	.word	0x00000082


	//----- nvinfo : EIATTR_KPARAM_INFO
	.align		4
.L_19:
        /*0008*/ 	.byte	0x04, 0x17
        /*000a*/ 	.short	(.L_21 - .L_20)
.L_20:
        /*000c*/ 	.word	0x00000000
        /*0010*/ 	.short	0x0002
        /*0012*/ 	.short	0x0010
        /*0014*/ 	.byte	0x00, 0xf5, 0x21, 0x00


	//----- nvinfo : EIATTR_KPARAM_INFO
	.align		4
.L_21:
        /*0018*/ 	.byte	0x04, 0x17
        /*001a*/ 	.short	(.L_23 - .L_22)
.L_22:
        /*001c*/ 	.word	0x00000000
        /*0020*/ 	.short	0x0001
        /*0022*/ 	.short	0x0008
        /*0024*/ 	.byte	0x00, 0xf5, 0x21, 0x00


	//----- nvinfo : EIATTR_KPARAM_INFO
	.align		4
.L_23:
        /*0028*/ 	.byte	0x04, 0x17
        /*002a*/ 	.short	(.L_25 - .L_24)
.L_24:
        /*002c*/ 	.word	0x00000000
        /*0030*/ 	.short	0x0000
        /*0032*/ 	.short	0x0000
        /*0034*/ 	.byte	0x00, 0xf5, 0x21, 0x00


	//----- nvinfo : EIATTR_SPARSE_MMA_MASK
	.align		4
.L_25:
        /*0038*/ 	.byte	0x03, 0x50
        /*003a*/ 	.short	0x0000


	//----- nvinfo : EIATTR_MAXREG_COUNT
	.align		4
        /*003c*/ 	.byte	0x03, 0x1b
        /*003e*/ 	.short	0x00ff


	//----- nvinfo : EIATTR_MERCURY_ISA_VERSION
	.align		4
        /*0040*/ 	.byte	0x03, 0x5f
        /*0042*/ 	.short	0x0101


	//----- nvinfo : EIATTR_VRC_CTA_INIT_COUNT
	.align		4
        /*0044*/ 	.byte	0x02, 0x4a
	.zero		1
	.zero		1


	//----- nvinfo : EIATTR_EXIT_INSTR_OFFSETS
	.align		4
        /*0048*/ 	.byte	0x04, 0x1c
        /*004a*/ 	.short	(.L_27 - .L_26)


	//   ....[0]....
.L_26:
        /*004c*/ 	.word	0x00000060


	//   ....[1]....
        /*0050*/ 	.word	0x000001b0


	//----- nvinfo : EIATTR_CRS_STACK_SIZE
	.align		4
.L_27:
        /*0054*/ 	.byte	0x04, 0x1e
        /*0056*/ 	.short	(.L_29 - .L_28)
.L_28:
        /*0058*/ 	.word	0x00000000


	//----- nvinfo : EIATTR_CBANK_PARAM_SIZE
	.align		4
.L_29:
        /*005c*/ 	.byte	0x03, 0x19
        /*005e*/ 	.short	0x0018


	//----- nvinfo : EIATTR_PARAM_CBANK
	.align		4
        /*0060*/ 	.byte	0x04, 0x0a
        /*0062*/ 	.short	(.L_31 - .L_30)
	.align		4
.L_30:
        /*0064*/ 	.word	index@(.nv.constant0._Z20sum_Matrices_columnaPiS_S_)
        /*0068*/ 	.short	0x0380
        /*006a*/ 	.short	0x0018


	//----- nvinfo : EIATTR_SW_WAR
	.align		4
.L_31:
        /*006c*/ 	.byte	0x04, 0x36
        /*006e*/ 	.short	(.L_33 - .L_32)
.L_32:
        /*0070*/ 	.word	0x00000008
.L_33:


//--------------------- .nv.info._Z17sum_Matrices_filaPiS_S_ --------------------------
	.section	.nv.info._Z17sum_Matrices_filaPiS_S_,"",@"SHT_CUDA_INFO"
	.sectionflags	@""
	.align	4


	//----- nvinfo : EIATTR_CUDA_API_VERSION
	.align		4
        /*0000*/ 	.byte	0x04, 0x37
        /*0002*/ 	.short	(.L_35 - .L_34)
.L_34:
        /*0004*/ 	.word	0x00000082


	//----- nvinfo : EIATTR_KPARAM_INFO
	.align		4
.L_35:
        /*0008*/ 	.byte	0x04, 0x17
        /*000a*/ 	.short	(.L_37 - .L_36)
.L_36:
        /*000c*/ 	.word	0x00000000
        /*0010*/ 	.short	0x0002
        /*0012*/ 	.short	0x0010
        /*0014*/ 	.byte	0x00, 0xf5, 0x21, 0x00


	//----- nvinfo : EIATTR_KPARAM_INFO
	.align		4
.L_37:
        /*0018*/ 	.byte	0x04, 0x17
        /*001a*/ 	.short	(.L_39 - .L_38)
.L_38:
        /*001c*/ 	.word	0x00000000
        /*0020*/ 	.short	0x0001
        /*0022*/ 	.short	0x0008
        /*0024*/ 	.byte	0x00, 0xf5, 0x21, 0x00


	//----- nvinfo : EIATTR_KPARAM_INFO
	.align		4
.L_39:
        /*0028*/ 	.byte	0x04, 0x17
        /*002a*/ 	.short	(.L_41 - .L_40)
.L_40:
        /*002c*/ 	.word	0x00000000
        /*0030*/ 	.short	0x0000
        /*0032*/ 	.short	0x0000
        /*0034*/ 	.byte	0x00, 0xf5, 0x21, 0x00


	//----- nvinfo : EIATTR_SPARSE_MMA_MASK
	.align		4
.L_41:
        /*0038*/ 	.byte	0x03, 0x50
        /*003a*/ 	.short	0x0000


	//----- nvinfo : EIATTR_MAXREG_COUNT
	.align		4
        /*003c*/ 	.byte	0x03, 0x1b
        /*003e*/ 	.short	0x00ff


	//----- nvinfo : EIATTR_MERCURY_ISA_VERSION
	.align		4
        /*0040*/ 	.byte	0x03, 0x5f
        /*0042*/ 	.short	0x0101


	//----- nvinfo : EIATTR_VRC_CTA_INIT_COUNT
	.align		4
        /*0044*/ 	.byte	0x02, 0x4a
	.zero		1
	.zero		1


	//----- nvinfo : EIATTR_EXIT_INSTR_OFFSETS
	.align		4
        /*0048*/ 	.byte	0x04, 0x1c
        /*004a*/ 	.short	(.L_43 - .L_42)


	//   ....[0]....
.L_42:
        /*004c*/ 	.word	0x00000060


	//   ....[1]....
        /*0050*/ 	.word	0x00000250


	//   ....[2]....
        /*0054*/ 	.word	0x00000410


	//----- nvinfo : EIATTR_CRS_STACK_SIZE
	.align		4
.L_43:
        /*0058*/ 	.byte	0x04, 0x1e
        /*005a*/ 	.short	(.L_45 - .L_44)
.L_44:
        /*005c*/ 	.word	0x00000000


	//----- nvinfo : EIATTR_CBANK_PARAM_SIZE
	.align		4
.L_45:
        /*0060*/ 	.byte	0x03, 0x19
        /*0062*/ 	.short	0x0018


	//----- nvinfo : EIATTR_PARAM_CBANK
	.align		4
        /*0064*/ 	.byte	0x04, 0x0a
        /*0066*/ 	.short	(.L_47 - .L_46)
	.align		4
.L_46:
        /*0068*/ 	.word	index@(.nv.constant0._Z17sum_Matrices_filaPiS_S_)
        /*006c*/ 	.short	0x0380
        /*006e*/ 	.short	0x0018


	//----- nvinfo : EIATTR_SW_WAR
	.align		4
.L_47:
        /*0070*/ 	.byte	0x04, 0x36
        /*0072*/ 	.short	(.L_49 - .L_48)
.L_48:
        /*0074*/ 	.word	0x00000008
.L_49:


//--------------------- .nv.info._Z19sum_Matrices_NormalPiS_S_ --------------------------
	.section	.nv.info._Z19sum_Matrices_NormalPiS_S_,"",@"SHT_CUDA_INFO"
	.sectionflags	@""
	.align	4


	//----- nvinfo : EIATTR_CUDA_API_VERSION
	.align		4
        /*0000*/ 	.byte	0x04, 0x37
        /*0002*/ 	.short	(.L_51 - .L_50)
.L_50:
        /*0004*/ 	.word	0x00000082


	//----- nvinfo : EIATTR_KPARAM_INFO
	.align		4
.L_51:
        /*0008*/ 	.byte	0x04, 0x17
        /*000a*/ 	.short	(.L_53 - .L_52)
.L_52:
        /*000c*/ 	.word	0x00000000
        /*0010*/ 	.short	0x0002
        /*0012*/ 	.short	0x0010
        /*0014*/ 	.byte	0x00, 0xf5, 0x21, 0x00


	//----- nvinfo : EIATTR_KPARAM_INFO
	.align		4
.L_53:
        /*0018*/ 	.byte	0x04, 0x17
        /*001a*/ 	.short	(.L_55 - .L_54)
.L_54:
        /*001c*/ 	.word	0x00000000
        /*0020*/ 	.short	0x0001
        /*0022*/ 	.short	0x0008
        /*0024*/ 	.byte	0x00, 0xf5, 0x21, 0x00


	//----- nvinfo : EIATTR_KPARAM_INFO
	.align		4
.L_55:
        /*0028*/ 	.byte	0x04, 0x17
        /*002a*/ 	.short	(.L_57 - .L_56)
.L_56:
        /*002c*/ 	.word	0x00000000
        /*0030*/ 	.short	0x0000
        /*0032*/ 	.short	0x0000
        /*0034*/ 	.byte	0x00, 0xf5, 0x21, 0x00


	//----- nvinfo : EIATTR_SPARSE_MMA_MASK
	.align		4
.L_57:
        /*0038*/ 	.byte	0x03, 0x50
        /*003a*/ 	.short	0x0000


	//----- nvinfo : EIATTR_MAXREG_COUNT
	.align		4
        /*003c*/ 	.byte	0x03, 0x1b
        /*003e*/ 	.short	0x00ff


	//----- nvinfo : EIATTR_MERCURY_ISA_VERSION
	.align		4
        /*0040*/ 	.byte	0x03, 0x5f
        /*0042*/ 	.short	0x0101


	//----- nvinfo : EIATTR_VRC_CTA_INIT_COUNT
	.align		4
        /*0044*/ 	.byte	0x02, 0x4a
	.zero		1
	.zero		1


	//----- nvinfo : EIATTR_EXIT_INSTR_OFFSETS
	.align		4
        /*0048*/ 	.byte	0x04, 0x1c
        /*004a*/ 	.short	(.L_59 - .L_58)


	//   ....[0]....
.L_58:
        /*004c*/ 	.word	0x000000b0


	//   ....[1]....
        /*0050*/ 	.word	0x00000180


	//----- nvinfo : EIATTR_CBANK_PARAM_SIZE
	.align		4
.L_59:
        /*0054*/ 	.byte	0x03, 0x19
        /*0056*/ 	.short	0x0018


	//----- nvinfo : EIATTR_PARAM_CBANK
	.align		4
        /*0058*/ 	.byte	0x04, 0x0a
        /*005a*/ 	.short	(.L_61 - .L_60)
	.align		4
.L_60:
        /*005c*/ 	.word	index@(.nv.constant0._Z19sum_Matrices_NormalPiS_S_)
        /*0060*/ 	.short	0x0380
        /*0062*/ 	.short	0x0018


	//----- nvinfo : EIATTR_SW_WAR
	.align		4
.L_61:
        /*0064*/ 	.byte	0x04, 0x36
        /*0066*/ 	.short	(.L_63 - .L_62)
.L_62:
        /*0068*/ 	.word	0x00000008
.L_63:


//--------------------- .nv.callgraph             --------------------------
	.section	.nv.callgraph,"",@"SHT_CUDA_CALLGRAPH"
	.align	4
	.sectionentsize	8
	.align		4
        /*0000*/ 	.word	0x00000000
	.align		4
        /*0004*/ 	.word	0xffffffff
	.align		4
        /*0008*/ 	.word	0x00000000
	.align		4
        /*000c*/ 	.word	0xfffffffe
	.align		4
        /*0010*/ 	.word	0x00000000
	.align		4
        /*0014*/ 	.word	0xfffffffd
	.align		4
        /*0018*/ 	.word	0x00000000
	.align		4
        /*001c*/ 	.word	0xfffffffc


//--------------------- .text._Z20sum_Matrices_columnaPiS_S_ --------------------------
	.section	.text._Z20sum_Matrices_columnaPiS_S_,"ax",@progbits
	.align	128
        .global         _Z20sum_Matrices_columnaPiS_S_
        .type           _Z20sum_Matrices_columnaPiS_S_,@function
        .size           _Z20sum_Matrices_columnaPiS_S_,(.L_x_8 - _Z20sum_Matrices_columnaPiS_S_)
        .other          _Z20sum_Matrices_columnaPiS_S_,@"STO_CUDA_ENTRY STV_DEFAULT"
_Z20sum_Matrices_columnaPiS_S_:
.text._Z20sum_Matrices_columnaPiS_S_:
[----:B------:R-:W-:Y:S01]  /*0000*/  LDC R1, c[0x0][0x37c] ;  /* 0x0000df00ff017b82 */ /* 0x000fe20000000800 */
[----:B------:R-:W0:Y:S07]  /*0010*/  S2R R3, SR_TID.Y ;  /* 0x0000000000037919 */ /* 0x000e2e0000002200 */
[----:B------:R-:W0:Y:S08]  /*0020*/  S2UR UR4, SR_CTAID.Y ;  /* 0x00000000000479c3 */ /* 0x000e300000002600 */
[----:B------:R-:W0:Y:S02]  /*0030*/  LDC R0, c[0x0][0x364] ;  /* 0x0000d900ff007b82 */ /* 0x000e240000000800 */
[----:B0-----:R-:W-:-:S05]  /*0040*/  IMAD R0, R0, UR4, R3 ;  /* 0x0000000400007c24 */ /* 0x001fca000f8e0203 */
[----:B------:R-:W-:-:S13]  /*0050*/  ISETP.GT.U32.AND P0, PT, R0, 0x4, PT ;  /* 0x000000040000780c */ /* 0x000fda0003f04070 */
[----:B------:R-:W-:Y:S05]  /*0060*/  @P0 EXIT ;  /* 0x000000000000094d */ /* 0x000fea0003800000 */
[----:B------:R-:W0:Y:S01]  /*0070*/  S2R R9, SR_TID.X ;  /* 0x0000000000097919 */ /* 0x000e220000002100 */
[----:B------:R-:W0:Y:S01]  /*0080*/  LDCU UR6, c[0x0][0x360] ;  /* 0x00006c00ff0677ac */ /* 0x000e220008000800 */
[----:B------:R-:W1:Y:S01]  /*0090*/  LDC.64 R6, c[0x0][0x390] ;  /* 0x0000e400ff067b82 */ /* 0x000e620000000a00 */
[----:B------:R-:W0:Y:S01]  /*00a0*/  S2R R8, SR_CTAID.X ;  /* 0x0000000000087919 */ /* 0x000e220000002500 */
[----:B------:R-:W2:Y:S06]  /*00b0*/  LDCU.64 UR4, c[0x0][0x358] ;  /* 0x00006b00ff0477ac */ /* 0x000eac0008000a00 */
[----:B------:R-:W3:Y:S08]  /*00c0*/  LDC.64 R4, c[0x0][0x380] ;  /* 0x0000e000ff047b82 */ /* 0x000ef00000000a00 */
[----:B------:R-:W4:Y:S01]  /*00d0*/  LDC.64 R2, c[0x0][0x388] ;  /* 0x0000e200ff027b82 */ /* 0x000f220000000a00 */
[----:B0-----:R-:W-:-:S04]  /*00e0*/  IMAD R9, R8, UR6, R9 ;  /* 0x0000000608097c24 */ /* 0x001fc8000f8e0209 */
[----:B--2---:R-:W-:-:S07]  /*00f0*/  IMAD R15, R0, 0x5, R9 ;  /* 0x00000005000f7824 */ /* 0x004fce00078e0209 */
.L_x_0:
[----:B----4-:R-:W-:-:S04]  /*0100*/  IMAD.WIDE R10, R15, 0x4, R2 ;  /* 0x000000040f0a7825 */ /* 0x010fc800078e0202 */
[C---:B---3--:R-:W-:Y:S02]  /*0110*/  IMAD.WIDE R12, R15.reuse, 0x4, R4 ;  /* 0x000000040f0c7825 */ /* 0x048fe400078e0204 */
[----:B------:R-:W2:Y:S04]  /*0120*/  LDG.E R11, desc[UR4][R10.64] ;  /* 0x000000040a0b7981 */ /* 0x000ea8000c1e1900 */
[----:B------:R-:W2:Y:S01]  /*0130*/  LDG.E R12, desc[UR4][R12.64] ;  /* 0x000000040c0c7981 */ /* 0x000ea2000c1e1900 */
[C---:B01----:R-:W-:Y:S01]  /*0140*/  IMAD.WIDE R8, R15.reuse, 0x4, R6 ;  /* 0x000000040f087825 */ /* 0x043fe200078e0206 */
[----:B------:R-:W-:Y:S02]  /*0150*/  IADD3 R0, PT, PT, R0, 0x1, RZ ;  /* 0x0000000100007810 */ /* 0x000fe40007ffe0ff */
[----:B------:R-:W-:-:S02]  /*0160*/  IADD3 R15, PT, PT, R15, 0x5, RZ ;  /* 0x000000050f0f7810 */ /* 0x000fc40007ffe0ff */
[----:B------:R-:W-:Y:S02]  /*0170*/  ISETP.NE.AND P0, PT, R0, 0x5, PT ;  /* 0x000000050000780c */ /* 0x000fe40003f05270 */
[----:B--2---:R-:W-:-:S05]  /*0180*/  IADD3 R17, PT, PT, R12, R11, RZ ;  /* 0x0000000b0c117210 */ /* 0x004fca0007ffe0ff */
[----:B------:R0:W-:Y:S06]  /*0190*/  STG.E desc[UR4][R8.64], R17 ;  /* 0x0000001108007986 */ /* 0x0001ec000c101904 */
[----:B------:R-:W-:Y:S05]  /*01a0*/  @P0 BRA `(.L_x_0) ;  /* 0xfffffffc00d40947 */ /* 0x000fea000383ffff */
[----:B------:R-:W-:Y:S05]  /*01b0*/  EXIT ;  /* 0x000000000000794d */ /* 0x000fea0003800000 */
.L_x_1:
[----:B------:R-:W-:-:S00]  /*01c0*/  BRA `(.L_x_1) ;  /* 0xfffffffc00fc7947 */ /* 0x000fc0000383ffff */
[----:B------:R-:W-:-:S00]  /*01d0*/  NOP ;  /* 0x0000000000007918 */ /* 0x000fc00000000000 */
        /* <DEDUP_REMOVED lines=10> */
.L_x_8:


//--------------------- .text._Z17sum_Matrices_filaPiS_S_ --------------------------
	.section	.text._Z17sum_Matrices_filaPiS_S_,"ax",@progbits
	.align	128
        .global         _Z17sum_Matrices_filaPiS_S_
        .type           _Z17sum_Matrices_filaPiS_S_,@function
        .size           _Z17sum_Matrices_filaPiS_S_,(.L_x_9 - _Z17sum_Matrices_filaPiS_S_)
        .other          _Z17sum_Matrices_filaPiS_S_,@"STO_CUDA_ENTRY STV_DEFAULT"
_Z17sum_Matrices_filaPiS_S_:
.text._Z17sum_Matrices_filaPiS_S_:
[----:B------:R-:W-:Y:S01]  /*0000*/  LDC R1, c[0x0][0x37c] ;  /* 0x0000df00ff017b82 */ /* 0x000fe20000000800 */
[----:B------:R-:W0:Y:S07]  /*0010*/  S2R R3, SR_TID.X ;  /* 0x0000000000037919 */ /* 0x000e2e0000002100 */
[----:B------:R-:W0:Y:S08]  /*0020*/  S2UR UR4, SR_CTAID.X ;  /* 0x00000000000479c3 */ /* 0x000e300000002500 */
[----:B------:R-:W0:Y:S02]  /*0030*/  LDC R8, c[0x0][0x360] ;  /* 0x0000d800ff087b82 */ /* 0x000e240000000800 */
[----:B0-----:R-:W-:-:S05]  /*0040*/  IMAD R8, R8, UR4, R3 ;  /* 0x0000000408087c24 */ /* 0x001fca000f8e0203 */
[----:B------:R-:W-:-:S13]  /*0050*/  ISETP.GT.AND P0, PT, R8, 0x4, PT ;  /* 0x000000040800780c */ /* 0x000fda0003f04270 */
[----:B------:R-:W-:Y:S05]  /*0060*/  @P0 EXIT ;  /* 0x000000000000094d */ /* 0x000fea0003800000 */
[----:B------:R-:W0:Y:S01]  /*0070*/  S2R R15, SR_TID.Y ;  /* 0x00000000000f7919 */ /* 0x000e220000002200 */
[----:B------:R-:W0:Y:S01]  /*0080*/  LDCU UR4, c[0x0][0x364] ;  /* 0x00006c80ff0477ac */ /* 0x000e220008000800 */
[C---:B------:R-:W-:Y:S01]  /*0090*/  IADD3 R0, PT, PT, -R8.reuse, 0x1, RZ ;  /* 0x0000000108007810 */ /* 0x040fe20007ffe1ff */
[----:B------:R-:W-:Y:S01]  /*00a0*/  BSSY.RECONVERGENT B0, `(.L_x_2) ;  /* 0x000001a000007945 */ /* 0x000fe20003800200 */
[----:B------:R-:W0:Y:S01]  /*00b0*/  S2R R2, SR_CTAID.Y ;  /* 0x0000000000027919 */ /* 0x000e220000002600 */
[----:B------:R-:W-:Y:S02]  /*00c0*/  IADD3 R3, PT, PT, R8, -0x2, RZ ;  /* 0xfffffffe08037810 */ /* 0x000fe40007ffe0ff */
[----:B------:R-:W-:Y:S02]  /*00d0*/  LOP3.LUT P1, R9, R0, 0x3, RZ, 0xc0, !PT ;  /* 0x0000000300097812 */ /* 0x000fe4000782c0ff */
[----:B------:R-:W-:Y:S02]  /*00e0*/  ISETP.GE.U32.AND P0, PT, R3, 0x3, PT ;  /* 0x000000030300780c */ /* 0x000fe40003f06070 */
[----:B------:R-:W-:Y:S01]  /*00f0*/  MOV R0, R8 ;  /* 0x0000000800007202 */ /* 0x000fe20000000f00 */
[----:B0-----:R-:W-:Y:S01]  /*0100*/  IMAD R15, R2, UR4, R15 ;  /* 0x00000004020f7c24 */ /* 0x001fe2000f8e020f */
[----:B------:R-:W0:Y:S07]  /*0110*/  LDCU.64 UR4, c[0x0][0x358] ;  /* 0x00006b00ff0477ac */ /* 0x000e2e0008000a00 */
[----:B------:R-:W-:Y:S05]  /*0120*/  @!P1 BRA `(.L_x_3) ;  /* 0x0000000000449947 */ /* 0x000fea0003800000 */
[----:B------:R-:W1:Y:S01]  /*0130*/  LDC.64 R2, c[0x0][0x390] ;  /* 0x0000e400ff027b82 */ /* 0x000e620000000a00 */
[----:B------:R-:W-:Y:S01]  /*0140*/  IMAD.IADD R0, R8, 0x1, R9 ;  /* 0x0000000108007824 */ /* 0x000fe200078e0209 */
[----:B------:R-:W-:Y:S01]  /*0150*/  IADD3 R14, PT, PT, -R9, RZ, RZ ;  /* 0x000000ff090e7210 */ /* 0x000fe20007ffe1ff */
[----:B------:R-:W-:-:S05]  /*0160*/  IMAD R17, R15, 0x5, R8 ;  /* 0x000000050f117824 */ /* 0x000fca00078e0208 */
[----:B------:R-:W2:Y:S08]  /*0170*/  LDC.64 R4, c[0x0][0x380] ;  /* 0x0000e000ff047b82 */ /* 0x000eb00000000a00 */
[----:B------:R-:W3:Y:S02]  /*0180*/  LDC.64 R6, c[0x0][0x388] ;  /* 0x0000e200ff067b82 */ /* 0x000ee40000000a00 */
.L_x_4:
[----:B---3--:R-:W-:-:S04]  /*0190*/  IMAD.WIDE R10, R17, 0x4, R6 ;  /* 0x00000004110a7825 */ /* 0x008fc800078e0206 */
[C---:B--2---:R-:W-:Y:S02]  /*01a0*/  IMAD.WIDE R12, R17.reuse, 0x4, R4 ;  /* 0x00000004110c7825 */ /* 0x044fe400078e0204 */
[----:B0-----:R-:W2:Y:S04]  /*01b0*/  LDG.E R11, desc[UR4][R10.64] ;  /* 0x000000040a0b7981 */ /* 0x001ea8000c1e1900 */
[----:B------:R-:W2:Y:S01]  /*01c0*/  LDG.E R12, desc[UR4][R12.64] ;  /* 0x000000040c0c7981 */ /* 0x000ea2000c1e1900 */
[C---:B-1--4-:R-:W-:Y:S01]  /*01d0*/  IMAD.WIDE R8, R17.reuse, 0x4, R2 ;  /* 0x0000000411087825 */ /* 0x052fe200078e0202 */
[----:B------:R-:W-:Y:S02]  /*01e0*/  IADD3 R14, PT, PT, R14, 0x1, RZ ;  /* 0x000000010e0e7810 */ /* 0x000fe40007ffe0ff */
[----:B------:R-:W-:-:S02]  /*01f0*/  IADD3 R17, PT, PT, R17, 0x1, RZ ;  /* 0x0000000111117810 */ /* 0x000fc40007ffe0ff */
[----:B------:R-:W-:Y:S01]  /*0200*/  ISETP.NE.AND P1, PT, R14, RZ, PT ;  /* 0x000000ff0e00720c */ /* 0x000fe20003f25270 */
[----:B--2---:R-:W-:-:S05]  /*0210*/  IMAD.IADD R19, R12, 0x1, R11 ;  /* 0x000000010c137824 */ /* 0x004fca00078e020b */
[----:B------:R4:W-:Y:S07]  /*0220*/  STG.E desc[UR4][R8.64], R19 ;  /* 0x0000001308007986 */ /* 0x0009ee000c101904 */
[----:B------:R-:W-:Y:S05]  /*0230*/  @P1 BRA `(.L_x_4) ;  /* 0xfffffffc00d41947 */ /* 0x000fea000383ffff */
.L_x_3:
[----:B0-----:R-:W-:Y:S05]  /*0240*/  BSYNC.RECONVERGENT B0 ;  /* 0x0000000000007941 */ /* 0x001fea0003800200 */
.L_x_2:
[----:B------:R-:W-:Y:S05]  /*0250*/  @!P0 EXIT ;  /* 0x000000000000894d */ /* 0x000fea0003800000 */
[----:B------:R-:W-:-:S07]  /*0260*/  IMAD R15, R15, 0x5, R0 ;  /* 0x000000050f0f7824 */ /* 0x000fce00078e0200 */
.L_x_5:
[----:B0-----:R-:W0:Y:S08]  /*0270*/  LDC.64 R2, c[0x0][0x380] ;  /* 0x0000e000ff027b82 */ /* 0x001e300000000a00 */
[----:B------:R-:W1:Y:S08]  /*0280*/  LDC.64 R4, c[0x0][0x388] ;  /* 0x0000e200ff047b82 */ /* 0x000e700000000a00 */
[----:B------:R-:W2:Y:S01]  /*0290*/  LDC.64 R6, c[0x0][0x390] ;  /* 0x0000e400ff067b82 */ /* 0x000ea20000000a00 */
[----:B0-----:R-:W-:-:S05]  /*02a0*/  IMAD.WIDE R2, R15, 0x4, R2 ;  /* 0x000000040f027825 */ /* 0x001fca00078e0202 */
[----:B----4-:R-:W3:Y:S01]  /*02b0*/  LDG.E R8, desc[UR4][R2.64] ;  /* 0x0000000402087981 */ /* 0x010ee2000c1e1900 */
[----:B-1----:R-:W-:-:S05]  /*02c0*/  IMAD.WIDE R4, R15, 0x4, R4 ;  /* 0x000000040f047825 */ /* 0x002fca00078e0204 */
[----:B------:R-:W3:Y:S01]  /*02d0*/  LDG.E R9, desc[UR4][R4.64] ;  /* 0x0000000404097981 */ /* 0x000ee2000c1e1900 */
[----:B--2---:R-:W-:-:S04]  /*02e0*/  IMAD.WIDE R6, R15, 0x4, R6 ;  /* 0x000000040f067825 */ /* 0x004fc800078e0206 */
[----:B---3--:R-:W-:-:S05]  /*02f0*/  IMAD.IADD R9, R8, 0x1, R9 ;  /* 0x0000000108097824 */ /* 0x008fca00078e0209 */
[----:B------:R0:W-:Y:S04]  /*0300*/  STG.E desc[UR4][R6.64], R9 ;  /* 0x0000000906007986 */ /* 0x0001e8000c101904 */
[----:B------:R-:W2:Y:S04]  /*0310*/  LDG.E R8, desc[UR4][R2.64+0x4] ;  /* 0x0000040402087981 */ /* 0x000ea8000c1e1900 */
[----:B------:R-:W2:Y:S02]  /*0320*/  LDG.E R11, desc[UR4][R4.64+0x4] ;  /* 0x00000404040b7981 */ /* 0x000ea4000c1e1900 */
[----:B--2---:R-:W-:-:S05]  /*0330*/  IADD3 R11, PT, PT, R8, R11, RZ ;  /* 0x0000000b080b7210 */ /* 0x004fca0007ffe0ff */
[----:B------:R0:W-:Y:S04]  /*0340*/  STG.E desc[UR4][R6.64+0x4], R11 ;  /* 0x0000040b06007986 */ /* 0x0001e8000c101904 */
[----:B------:R-:W2:Y:S04]  /*0350*/  LDG.E R8, desc[UR4][R2.64+0x8] ;  /* 0x0000080402087981 */ /* 0x000ea8000c1e1900 */
[----:B------:R-:W2:Y:S02]  /*0360*/  LDG.E R13, desc[UR4][R4.64+0x8] ;  /* 0x00000804040d7981 */ /* 0x000ea4000c1e1900 */
[----:B--2---:R-:W-:-:S05]  /*0370*/  IADD3 R13, PT, PT, R8, R13, RZ ;  /* 0x0000000d080d7210 */ /* 0x004fca0007ffe0ff */
[----:B------:R0:W-:Y:S04]  /*0380*/  STG.E desc[UR4][R6.64+0x8], R13 ;  /* 0x0000080d06007986 */ /* 0x0001e8000c101904 */
[----:B------:R-:W2:Y:S04]  /*0390*/  LDG.E R8, desc[UR4][R2.64+0xc] ;  /* 0x00000c0402087981 */ /* 0x000ea8000c1e1900 */
[----:B------:R-:W2:Y:S01]  /*03a0*/  LDG.E R17, desc[UR4][R4.64+0xc] ;  /* 0x00000c0404117981 */ /* 0x000ea2000c1e1900 */
[----:B------:R-:W-:-:S04]  /*03b0*/  IADD3 R0, PT, PT, R0, 0x4, RZ ;  /* 0x0000000400007810 */ /* 0x000fc80007ffe0ff */
[----:B------:R-:W-:Y:S02]  /*03c0*/  ISETP.NE.AND P0, PT, R0, 0x5, PT ;  /* 0x000000050000780c */ /* 0x000fe40003f05270 */
[----:B------:R-:W-:Y:S01]  /*03d0*/  IADD3 R15, PT, PT, R15, 0x4, RZ ;  /* 0x000000040f0f7810 */ /* 0x000fe20007ffe0ff */
[----:B--2---:R-:W-:-:S05]  /*03e0*/  IMAD.IADD R17, R8, 0x1, R17 ;  /* 0x0000000108117824 */ /* 0x004fca00078e0211 */
[----:B------:R0:W-:Y:S05]  /*03f0*/  STG.E desc[UR4][R6.64+0xc], R17 ;  /* 0x00000c1106007986 */ /* 0x0001ea000c101904 */
[----:B------:R-:W-:Y:S05]  /*0400*/  @P0 BRA `(.L_x_5) ;  /* 0xfffffffc00980947 */ /* 0x000fea000383ffff */
[----:B------:R-:W-:Y:S05]  /*0410*/  EXIT ;  /* 0x000000000000794d */ /* 0x000fea0003800000 */
.L_x_6:
        /* <DEDUP_REMOVED lines=14> */
.L_x_9:


//--------------------- .text._Z19sum_Matrices_NormalPiS_S_ --------------------------
	.section	.text._Z19sum_Matrices_NormalPiS_S_,"ax",@progbits
	.align	128
        .global         _Z19sum_Matrices_NormalPiS_S_
        .type           _Z19sum_Matrices_NormalPiS_S_,@function
        .size           _Z19sum_Matrices_NormalPiS_S_,(.L_x_10 - _Z19sum_Matrices_NormalPiS_S_)
        .other          _Z19sum_Matrices_NormalPiS_S_,@"STO_CUDA_ENTRY STV_DEFAULT"
_Z19sum_Matrices_NormalPiS_S_:
.text._Z19sum_Matrices_NormalPiS_S_:
[----:B------:R-:W-:Y:S01]  /*0000*/  LDC R1, c[0x0][0x37c] ;  /* 0x0000df00ff017b82 */ /* 0x000fe20000000800 */
[----:B------:R-:W0:Y:S07]  /*0010*/  S2R R2, SR_TID.Y ;  /* 0x0000000000027919 */ /* 0x000e2e0000002200 */
[----:B------:R-:W1:Y:S01]  /*0020*/  LDC R0, c[0x0][0x360] ;  /* 0x0000d800ff007b82 */ /* 0x000e620000000800 */
[----:B------:R-:W1:Y:S07]  /*0030*/  S2R R3, SR_TID.X ;  /* 0x0000000000037919 */ /* 0x000e6e0000002100 */
[----:B------:R-:W0:Y:S08]  /*0040*/  S2UR UR5, SR_CTAID.Y ;  /* 0x00000000000579c3 */ /* 0x000e300000002600 */
[----:B------:R-:W0:Y:S08]  /*0050*/  LDC R7, c[0x0][0x364] ;  /* 0x0000d900ff077b82 */ /* 0x000e300000000800 */
[----:B------:R-:W1:Y:S01]  /*0060*/  S2UR UR4, SR_CTAID.X ;  /* 0x00000000000479c3 */ /* 0x000e620000002500 */
[----:B0-----:R-:W-:-:S05]  /*0070*/  IMAD R7, R7, UR5, R2 ;  /* 0x0000000507077c24 */ /* 0x001fca000f8e0202 */
[----:B------:R-:W-:Y:S01]  /*0080*/  ISETP.GT.U32.AND P0, PT, R7, 0x4, PT ;  /* 0x000000040700780c */ /* 0x000fe20003f04070 */
[----:B-1----:R-:W-:-:S05]  /*0090*/  IMAD R0, R0, UR4, R3 ;  /* 0x0000000400007c24 */ /* 0x002fca000f8e0203 */
[----:B------:R-:W-:-:S13]  /*00a0*/  ISETP.GT.OR P0, PT, R0, 0x4, P0 ;  /* 0x000000040000780c */ /* 0x000fda0000704670 */
[----:B------:R-:W-:Y:S05]  /*00b0*/  @P0 EXIT ;  /* 0x000000000000094d */ /* 0x000fea0003800000 */
[----:B------:R-:W0:Y:S01]  /*00c0*/  LDC.64 R2, c[0x0][0x380] ;  /* 0x0000e000ff027b82 */ /* 0x000e220000000a00 */
[----:B------:R-:W1:Y:S01]  /*00d0*/  LDCU.64 UR4, c[0x0][0x358] ;  /* 0x00006b00ff0477ac */ /* 0x000e620008000a00 */
[----:B------:R-:W-:-:S06]  /*00e0*/  IMAD R9, R7, 0x5, R0 ;  /* 0x0000000507097824 */ /* 0x000fcc00078e0200 */
[----:B------:R-:W2:Y:S08]  /*00f0*/  LDC.64 R4, c[0x0][0x388] ;  /* 0x0000e200ff047b82 */ /* 0x000eb00000000a00 */
[----:B------:R-:W3:Y:S01]  /*0100*/  LDC.64 R6, c[0x0][0x390] ;  /* 0x0000e400ff067b82 */ /* 0x000ee20000000a00 */
[----:B0-----:R-:W-:-:S06]  /*0110*/  IMAD.WIDE R2, R9, 0x4, R2 ;  /* 0x0000000409027825 */ /* 0x001fcc00078e0202 */
[----:B-1----:R-:W4:Y:S01]  /*0120*/  LDG.E R2, desc[UR4][R2.64] ;  /* 0x0000000402027981 */ /* 0x002f22000c1e1900 */
[----:B--2---:R-:W-:-:S06]  /*0130*/  IMAD.WIDE R4, R9, 0x4, R4 ;  /* 0x0000000409047825 */ /* 0x004fcc00078e0204 */
[----:B------:R-:W4:Y:S01]  /*0140*/  LDG.E R5, desc[UR4][R4.64] ;  /* 0x0000000404057981 */ /* 0x000f22000c1e1900 */
[----:B---3--:R-:W-:Y:S01]  /*0150*/  IMAD.WIDE R6, R9, 0x4, R6 ;  /* 0x0000000409067825 */ /* 0x008fe200078e0206 */
[----:B----4-:R-:W-:-:S05]  /*0160*/  IADD3 R9, PT, PT, R2, R5, RZ ;  /* 0x0000000502097210 */ /* 0x010fca0007ffe0ff */
[----:B------:R-:W-:Y:S01]  /*0170*/  STG.E desc[UR4][R6.64], R9 ;  /* 0x0000000906007986 */ /* 0x000fe2000c101904 */
[----:B------:R-:W-:Y:S05]  /*0180*/  EXIT ;  /* 0x000000000000794d */ /* 0x000fea0003800000 */
.L_x_7:
        /* <DEDUP_REMOVED lines=15> */
.L_x_10:


//--------------------- .nv.shared.reserved.0     --------------------------
	.section	.nv.shared.reserved.0,"aw",@nobits
	.weak		__nv_reservedSMEM_offset_0_alias
	.size		__nv_reservedSMEM_offset_0_alias, 0, 64
	.other		__nv_reservedSMEM_offset_0_alias,@"STO_CUDA_RESERVED_SHARED STV_DEFAULT"
__nv_reservedSMEM_offset_0_alias:
	.zero		0
	.zero		64


//--------------------- .nv.constant0._Z20sum_Matrices_columnaPiS_S_ --------------------------
	.section	.nv.constant0._Z20sum_Matrices_columnaPiS_S_,"a",@progbits
	.sectionflags	@""
	.align	4
.nv.constant0._Z20sum_Matrices_columnaPiS_S_:
	.zero		920


//--------------------- .nv.constant0._Z17sum_Matrices_filaPiS_S_ --------------------------
	.section	.nv.constant0._Z17sum_Matrices_filaPiS_S_,"a",@progbits
	.sectionflags	@""
	.align	4
.nv.constant0._Z17sum_Matrices_filaPiS_S_:
	.zero		920


//--------------------- .nv.constant0._Z19sum_Matrices_NormalPiS_S_ --------------------------
	.section	.nv.constant0._Z19sum_Matrices_NormalPiS_S_,"a",@progbits
	.sectionflags	@""
	.align	4
.nv.constant0._Z19sum_Matrices_NormalPiS_S_:
	.zero		920


//--------------------- SYMBOLS --------------------------

	.type		.nv.reservedSmem.offset0,@object
	.size		.nv.reservedSmem.offset0,0x4
